	.headerflags	@"EF_CUDA_TEXMODE_UNIFIED EF_CUDA_64BIT_ADDRESS EF_CUDA_SM89 EF_CUDA_VIRTUAL_SM(EF_CUDA_SM89)"
	.elftype	@"ET_EXEC"


//--------------------- .nv.info                  --------------------------
	.section	.nv.info,"",@"SHT_CUDA_INFO"
	.align	4


	//----- nvinfo : EIATTR_REGCOUNT
	.align		4
        /*0000*/ 	.byte	0x04, 0x2f
        /*0002*/ 	.short	(.L_1 - .L_0)
	.align		4
.L_0:
        /*0004*/ 	.word	index@(triton__0d1d2d3d4de)
        /*0008*/ 	.word	0x00000010


	//----- nvinfo : EIATTR_MAX_STACK_SIZE
	.align		4
.L_1:
        /*000c*/ 	.byte	0x04, 0x23
        /*000e*/ 	.short	(.L_3 - .L_2)
	.align		4
.L_2:
        /*0010*/ 	.word	index@(triton__0d1d2d3d4de)
        /*0014*/ 	.word	0x00000000


	//----- nvinfo : EIATTR_MIN_STACK_SIZE
	.align		4
.L_3:
        /*0018*/ 	.byte	0x04, 0x12
        /*001a*/ 	.short	(.L_5 - .L_4)
	.align		4
.L_4:
        /*001c*/ 	.word	index@(triton__0d1d2d3d4de)
        /*0020*/ 	.word	0x00000000


	//----- nvinfo : EIATTR_FRAME_SIZE
	.align		4
.L_5:
        /*0024*/ 	.byte	0x04, 0x11
        /*0026*/ 	.short	(.L_7 - .L_6)
	.align		4
.L_6:
        /*0028*/ 	.word	index@(triton__0d1d2d3d4de)
        /*002c*/ 	.word	0x00000000
.L_7:


//--------------------- .nv.info.triton__0d1d2d3d4de --------------------------
	.section	.nv.info.triton__0d1d2d3d4de,"",@"SHT_CUDA_INFO"
	.align	4


	//----- nvinfo : EIATTR_CUDA_API_VERSION
	.align		4
        /*0000*/ 	.byte	0x04, 0x37
        /*0002*/ 	.short	(.L_9 - .L_8)
.L_8:
        /*0004*/ 	.word	0x0000007b


	//----- nvinfo : EIATTR_PARAM_CBANK
	.align		4
.L_9:
        /*0008*/ 	.byte	0x04, 0x0a
        /*000a*/ 	.short	(.L_11 - .L_10)
	.align		4
.L_10:
        /*000c*/ 	.word	index@(.nv.constant0.triton__0d1d2d3d4de)
        /*0010*/ 	.short	0x0160
        /*0012*/ 	.short	0x0024


	//----- nvinfo : EIATTR_CBANK_PARAM_SIZE
	.align		4
.L_11:
        /*0014*/ 	.byte	0x03, 0x19
        /*0016*/ 	.short	0x0024


	//----- nvinfo : EIATTR_KPARAM_INFO
	.align		4
        /*0018*/ 	.byte	0x04, 0x17
        /*001a*/ 	.short	(.L_13 - .L_12)
.L_12:
        /*001c*/ 	.word	0x00000000
        /*0020*/ 	.short	0x0004
        /*0022*/ 	.short	0x0020
        /*0024*/ 	.byte	0x00, 0xf0, 0x11, 0x00


	//----- nvinfo : EIATTR_KPARAM_INFO
	.align		4
.L_13:
        /*0028*/ 	.byte	0x04, 0x17
        /*002a*/ 	.short	(.L_15 - .L_14)
.L_14:
        /*002c*/ 	.word	0x00000000
        /*0030*/ 	.short	0x0003
        /*0032*/ 	.short	0x0018
        /*0034*/ 	.byte	0x00, 0xf0, 0x21, 0x00


	//----- nvinfo : EIATTR_KPARAM_INFO
	.align		4
.L_15:
        /*0038*/ 	.byte	0x04, 0x17
        /*003a*/ 	.short	(.L_17 - .L_16)
.L_16:
        /*003c*/ 	.word	0x00000000
        /*0040*/ 	.short	0x0002
        /*0042*/ 	.short	0x0010
        /*0044*/ 	.byte	0x00, 0xf0, 0x21, 0x00


	//----- nvinfo : EIATTR_KPARAM_INFO
	.align		4
.L_17:
        /*0048*/ 	.byte	0x04, 0x17
        /*004a*/ 	.short	(.L_19 - .L_18)
.L_18:
        /*004c*/ 	.word	0x00000000
        /*0050*/ 	.short	0x0001
        /*0052*/ 	.short	0x0008
        /*0054*/ 	.byte	0x00, 0xf0, 0x21, 0x00


	//----- nvinfo : EIATTR_KPARAM_INFO
	.align		4
.L_19:
        /*0058*/ 	.byte	0x04, 0x17
        /*005a*/ 	.short	(.L_21 - .L_20)
.L_20:
        /*005c*/ 	.word	0x00000000
        /*0060*/ 	.short	0x0000
        /*0062*/ 	.short	0x0000
        /*0064*/ 	.byte	0x00, 0xf0, 0x21, 0x00


	//----- nvinfo : EIATTR_MAXREG_COUNT
	.align		4
.L_21:
        /*0068*/ 	.byte	0x03, 0x1b
        /*006a*/ 	.short	0x00ff


	//----- nvinfo : EIATTR_EXIT_INSTR_OFFSETS
	.align		4
        /*006c*/ 	.byte	0x04, 0x1c
        /*006e*/ 	.short	(.L_23 - .L_22)


	//   ....[0]....
.L_22:
        /*0070*/ 	.word	0x000002a0


	//----- nvinfo : EIATTR_MAX_THREADS
	.align		4
.L_23:
        /*0074*/ 	.byte	0x04, 0x05
        /*0076*/ 	.short	(.L_25 - .L_24)
.L_24:
        /*0078*/ 	.word	0x00000100
        /*007c*/ 	.word	0x00000001
        /*0080*/ 	.word	0x00000001
.L_25:


//--------------------- .nv.rel.action            --------------------------
	.section	.nv.rel.action,"",@"SHT_CUDA_RELOCINFO"
	.align	8
	.sectionentsize	8
        /*0000*/ 	.byte	0x73, 0x00, 0x00, 0x00, 0x00, 0x00, 0x00, 0x00, 0x00, 0x00, 0x00, 0x11, 0x25, 0x00, 0x05, 0x36


//--------------------- .nv.constant0.triton__0d1d2d3d4de --------------------------
	.section	.nv.constant0.triton__0d1d2d3d4de,"a",@progbits
	.align	4
.nv.constant0.triton__0d1d2d3d4de:
	.zero		388


//--------------------- .text.triton__0d1d2d3d4de --------------------------
	.section	.text.triton__0d1d2d3d4de,"ax",@progbits
	.sectioninfo	@"SHI_REGISTERS=16"
	.align	128
        .global         triton__0d1d2d3d4de
        .type           triton__0d1d2d3d4de,@function
        .size           triton__0d1d2d3d4de,(.L_x_1 - triton__0d1d2d3d4de)
        .other          triton__0d1d2d3d4de,@"STO_CUDA_ENTRY STV_DEFAULT"
triton__0d1d2d3d4de:
.text.triton__0d1d2d3d4de:
[----:B------:R-:W-:-:S02]  /*0000*/  MOV R1, c[0x0][0x28] ;  /* 0x00000a0000017a02 */ /* 0x000fc40000000f00 */
[----:B------:R-:W0:Y:S01]  /*0010*/  S2R R0, SR_TID.X ;  /* 0x0000000000007919 */ /* 0x000e220000002100 */
[----:B------:R-:W-:Y:S01]  /*0020*/  MOV R13, 0x2 ;  /* 0x00000002000d7802 */ /* 0x000fe20000000f00 */
[----:B------:R-:W-:Y:S01]  /*0030*/  ULDC.64 UR4, c[0x0][0x118] ;  /* 0x0000460000047ab9 */ /* 0x000fe20000000a00 */
[----:B------:R-:W-:Y:S01]  /*0040*/  MOV R8, RZ ;  /* 0x000000ff00087202 */ /* 0x000fe20000000f00 */
[----:B------:R-:W1:Y:S01]  /*0050*/  S2R R3, SR_CTAID.X ;  /* 0x0000000000037919 */ /* 0x000e620000002500 */
[----:B------:R-:W-:Y:S01]  /*0060*/  IMAD.MOV.U32 R5, RZ, RZ, 0x4 ;  /* 0x00000004ff057424 */ /* 0x000fe200078e00ff */
[----:B------:R-:W-:Y:S01]  /*0070*/  CS2R R10, SRZ ;  /* 0x00000000000a7805 */ /* 0x000fe2000001ff00 */
[----:B0-----:R-:W-:-:S04]  /*0080*/  SHF.L.U32 R0, R0, 0x1, RZ ;  /* 0x0000000100007819 */ /* 0x001fc800000006ff */
[----:B------:R-:W-:-:S05]  /*0090*/  LOP3.LUT R0, R0, 0x1fe, RZ, 0xc0, !PT ;  /* 0x000001fe00007812 */ /* 0x000fca00078ec0ff */
[----:B-1----:R-:W-:-:S04]  /*00a0*/  IMAD R0, R3, 0x200, R0 ;  /* 0x0000020003007824 */ /* 0x002fc800078e0200 */
[C---:B------:R-:W-:Y:S01]  /*00b0*/  IMAD.WIDE R2, R0.reuse, R13, c[0x0][0x160] ;  /* 0x0000580000027625 */ /* 0x040fe200078e020d */
[----:B------:R-:W-:-:S03]  /*00c0*/  ISETP.GE.AND P0, PT, R0, 0x9000, PT ;  /* 0x000090000000780c */ /* 0x000fc60003f06270 */
[----:B------:R-:W-:Y:S02]  /*00d0*/  IMAD.MOV.U32 R12, RZ, RZ, RZ ;  /* 0x000000ffff0c7224 */ /* 0x000fe400078e00ff */
[----:B------:R-:W-:-:S04]  /*00e0*/  IMAD.WIDE R4, R0, R5, c[0x0][0x168] ;  /* 0x00005a0000047625 */ /* 0x000fc800078e0205 */
[----:B------:R-:W-:-:S04]  /*00f0*/  IMAD.WIDE R6, R0, R13, c[0x0][0x170] ;  /* 0x00005c0000067625 */ /* 0x000fc800078e020d */
[----:B------:R-:W2:Y:S04]  /*0100*/  @!P0 LDG.E R8, [R2.64] ;  /* 0x0000000402088981 */ /* 0x000ea8000c1e1900 */
[----:B------:R-:W3:Y:S04]  /*0110*/  @!P0 LDG.E.64 R10, [R4.64] ;  /* 0x00000004040a8981 */ /* 0x000ee8000c1e1b00 */
[----:B------:R-:W4:Y:S01]  /*0120*/  @!P0 LDG.E R12, [R6.64] ;  /* 0x00000004060c8981 */ /* 0x000f22000c1e1900 */
[----:B--2---:R-:W-:-:S04]  /*0130*/  SEL R8, R8, RZ, !P0 ;  /* 0x000000ff08087207 */ /* 0x004fc80004000000 */
[----:B------:R-:W-:Y:S02]  /*0140*/  PRMT R9, R8, 0x7632, R9 ;  /* 0x0000763208097816 */ /* 0x000fe40000000009 */
[----:B---3--:R-:W-:Y:S02]  /*0150*/  SEL R10, R10, RZ, !P0 ;  /* 0x000000ff0a0a7207 */ /* 0x008fe40004000000 */
[----:B------:R-:W-:Y:S01]  /*0160*/  SHF.L.U32 R8, R8, 0x10, RZ ;  /* 0x0000001008087819 */ /* 0x000fe200000006ff */
[----:B------:R-:W-:Y:S01]  /*0170*/  IMAD.U32 R9, R9, 0x10000, RZ ;  /* 0x0001000009097824 */ /* 0x000fe200078e00ff */
[----:B------:R-:W-:Y:S01]  /*0180*/  SEL R11, R11, RZ, !P0 ;  /* 0x000000ff0b0b7207 */ /* 0x000fe20004000000 */
[----:B------:R-:W-:Y:S01]  /*0190*/  FADD R10, R10, 1 ;  /* 0x3f8000000a0a7421 */ /* 0x000fe20000000000 */
[----:B----4-:R-:W-:Y:S01]  /*01a0*/  SEL R12, R12, RZ, !P0 ;  /* 0x000000ff0c0c7207 */ /* 0x010fe20004000000 */
[----:B------:R-:W-:Y:S01]  /*01b0*/  FMUL R3, R8, 0.5 ;  /* 0x3f00000008037820 */ /* 0x000fe20000400000 */
[----:B------:R-:W-:Y:S01]  /*01c0*/  FMUL R4, R9, 0.5 ;  /* 0x3f00000009047820 */ /* 0x000fe20000400000 */
[----:B------:R-:W-:Y:S01]  /*01d0*/  FADD R11, R11, 1 ;  /* 0x3f8000000b0b7421 */ /* 0x000fe20000000000 */
[C---:B------:R-:W-:Y:S01]  /*01e0*/  PRMT R2, R12.reuse, 0x7632, R2 ;  /* 0x000076320c027816 */ /* 0x040fe20000000002 */
[----:B------:R-:W-:Y:S01]  /*01f0*/  FMUL R3, R3, R10 ;  /* 0x0000000a03037220 */ /* 0x000fe20000400000 */
[----:B------:R-:W-:Y:S01]  /*0200*/  SHF.L.U32 R12, R12, 0x10, RZ ;  /* 0x000000100c0c7819 */ /* 0x000fe200000006ff */
[----:B------:R-:W-:-:S02]  /*0210*/  FMUL R11, R4, R11 ;  /* 0x0000000b040b7220 */ /* 0x000fc40000400000 */
[----:B------:R-:W-:Y:S02]  /*0220*/  IMAD.U32 R2, R2, 0x10000, RZ ;  /* 0x0001000002027824 */ /* 0x000fe400078e00ff */
[----:B------:R-:W-:Y:S02]  /*0230*/  FMUL R12, R3, R12 ;  /* 0x0000000c030c7220 */ /* 0x000fe40000400000 */
[----:B------:R-:W-:-:S03]  /*0240*/  FMUL R2, R11, R2 ;  /* 0x000000020b027220 */ /* 0x000fc60000400000 */
[----:B------:R-:W-:Y:S02]  /*0250*/  FSEL R12, R12, RZ, !P0 ;  /* 0x000000ff0c0c7208 */ /* 0x000fe40004000000 */
[----:B------:R-:W-:Y:S01]  /*0260*/  FSEL R5, R2, RZ, !P0 ;  /* 0x000000ff02057208 */ /* 0x000fe20004000000 */
[----:B------:R-:W-:-:S03]  /*0270*/  IMAD.WIDE R2, R0, R13, c[0x0][0x178] ;  /* 0x00005e0000027625 */ /* 0x000fc600078e020d */
[----:B------:R-:W-:-:S05]  /*0280*/  F2FP.BF16.F32.PACK_AB R5, R5, R12 ;  /* 0x0000000c0505723e */ /* 0x000fca00000010ff */
[----:B------:R-:W-:Y:S01]  /*0290*/  STG.E [R2.64], R5 ;  /* 0x0000000502007986 */ /* 0x000fe2000c101904 */
[----:B------:R-:W-:Y:S05]  /*02a0*/  EXIT ;  /* 0x000000000000794d */ /* 0x000fea0003800000 */
.L_x_0:
[----:B------:R-:W-:-:S00]  /*02b0*/  BRA `(.L_x_0) ;  /* 0xfffffff000007947 */ /* 0x000fc0000383ffff */
[----:B------:R-:W-:-:S00]  /*02c0*/  NOP ;  /* 0x0000000000007918 */ /* 0x000fc00000000000 */
        /* <DEDUP_REMOVED lines=11> */
.L_x_1:
